//
// Generated by NVIDIA NVVM Compiler
//
// Compiler Build ID: CL-36424714
// Cuda compilation tools, release 13.0, V13.0.88
// Based on NVVM 20.0.0
//

.version 9.0
.target sm_100
.address_size 64

	// .globl	_Z11trap_kernelffifPf
// _ZZ11trap_kernelffifPfE1p has been demoted

.visible .entry _Z11trap_kernelffifPf(
	.param .f32 _Z11trap_kernelffifPf_param_0,
	.param .f32 _Z11trap_kernelffifPf_param_1,
	.param .u32 _Z11trap_kernelffifPf_param_2,
	.param .f32 _Z11trap_kernelffifPf_param_3,
	.param .u64 .ptr .align 1 _Z11trap_kernelffifPf_param_4
)
{
	.reg .pred 	%p<7>;
	.reg .b32 	%r<25>;
	.reg .b32 	%f<13>;
	.reg .b64 	%rd<5>;
	.reg .b64 	%fd<11>;
	// demoted variable
	.shared .align 4 .b8 _ZZ11trap_kernelffifPfE1p[512];
	ld.param.f32 	%f3, [_Z11trap_kernelffifPf_param_0];
	ld.param.u32 	%r12, [_Z11trap_kernelffifPf_param_2];
	ld.param.f32 	%f4, [_Z11trap_kernelffifPf_param_3];
	ld.param.u64 	%rd1, [_Z11trap_kernelffifPf_param_4];
	mov.u32 	%r1, %ctaid.x;
	mov.u32 	%r2, %ntid.x;
	mov.u32 	%r3, %tid.x;
	mad.lo.s32 	%r13, %r1, %r2, %r3;
	add.s32 	%r22, %r13, 1;
	setp.ge.u32 	%p1, %r22, %r12;
	mov.f32 	%f12, 0f00000000;
	@%p1 bra 	$L__BB0_4;
	mov.u32 	%r14, %nctaid.x;
	mul.lo.s32 	%r5, %r2, %r14;
	mov.f64 	%fd10, 0d0000000000000000;
$L__BB0_2:
	cvt.rn.f32.u32 	%f6, %r22;
	fma.rn.f32 	%f7, %f4, %f6, %f3;
	cvt.f64.f32 	%fd4, %f7;
	add.f64 	%fd5, %fd4, 0d3FF0000000000000;
	fma.rn.f64 	%fd6, %fd4, %fd4, %fd4;
	add.f64 	%fd7, %fd6, 0d3FF0000000000000;
	sqrt.rn.f64 	%fd8, %fd7;
	div.rn.f64 	%fd9, %fd5, %fd8;
	add.f64 	%fd10, %fd10, %fd9;
	add.s32 	%r22, %r22, %r5;
	setp.lt.u32 	%p2, %r22, %r12;
	@%p2 bra 	$L__BB0_2;
	cvt.rn.f32.f64 	%f12, %fd10;
$L__BB0_4:
	shl.b32 	%r15, %r3, 2;
	mov.u32 	%r16, _ZZ11trap_kernelffifPfE1p;
	add.s32 	%r8, %r16, %r15;
	st.shared.f32 	[%r8], %f12;
	setp.lt.u32 	%p3, %r2, 2;
	@%p3 bra 	$L__BB0_9;
	mov.b32 	%r24, 1;
	mov.b32 	%r23, 2;
$L__BB0_6:
	mov.u32 	%r9, %r23;
	bar.sync 	0;
	add.s32 	%r19, %r24, %r3;
	setp.ge.u32 	%p4, %r19, %r2;
	@%p4 bra 	$L__BB0_8;
	shl.b32 	%r20, %r24, 2;
	add.s32 	%r21, %r8, %r20;
	ld.shared.f32 	%f8, [%r21];
	ld.shared.f32 	%f9, [%r8];
	add.f32 	%f10, %f8, %f9;
	st.shared.f32 	[%r8], %f10;
$L__BB0_8:
	shl.b32 	%r23, %r9, 1;
	setp.le.u32 	%p5, %r23, %r2;
	mov.u32 	%r24, %r9;
	@%p5 bra 	$L__BB0_6;
$L__BB0_9:
	setp.ne.s32 	%p6, %r3, 0;
	@%p6 bra 	$L__BB0_11;
	ld.shared.f32 	%f11, [_ZZ11trap_kernelffifPfE1p];
	cvta.to.global.u64 	%rd2, %rd1;
	mul.wide.u32 	%rd3, %r1, 4;
	add.s64 	%rd4, %rd2, %rd3;
	st.global.f32 	[%rd4], %f11;
$L__BB0_11:
	ret;

}


// ===== COMPILED SASS (sm_100) =====

	.target	sm_100

	.elftype	@"ET_EXEC"


//--------------------- .note.nv.tkinfo           --------------------------
	.section	.note.nv.tkinfo,"",@"SHT_NOTE"
	.sectionflags	@"SHF_NOTE_NV_TKINFO"
	.tkinfo
        /*0018*/ 	.word	0x00000002
        /*0030*/ 	.string	""
        /*0030*/ 	.string	"ptxas"
        /*0030*/ 	.string	"Cuda compilation tools, release 13.0, V13.0.88"
        /*0030*/ 	.string	"Build cuda_13.0.r13.0/compiler.36424714_0"
        /*0030*/ 	.string	"-arch sm_100 -m 64 "



//--------------------- .note.nv.cuinfo           --------------------------
	.section	.note.nv.cuinfo,"",@"SHT_NOTE"
	.sectionflags	@"SHF_NOTE_NV_CUINFO"
        /*0018*/ 	.short	0x0002
        /*001a*/ 	.short	0x0064
        /*001c*/ 	.short	0x0082
	.zero		2


//--------------------- .nv.info                  --------------------------
	.section	.nv.info,"",@"SHT_CUDA_INFO"
	.align	4


	//----- nvinfo : EIATTR_REGCOUNT
	.align		4
        /*0000*/ 	.byte	0x04, 0x2f
        /*0002*/ 	.short	(.L_1 - .L_0)
	.align		4
.L_0:
        /*0004*/ 	.word	index@(_Z11trap_kernelffifPf)
        /*0008*/ 	.word	0x0000001e


	//----- nvinfo : EIATTR_FRAME_SIZE
	.align		4
.L_1:
        /*000c*/ 	.byte	0x04, 0x11
        /*000e*/ 	.short	(.L_3 - .L_2)
	.align		4
.L_2:
        /*0010*/ 	.word	index@($__internal_1_$__cuda_sm20_dsqrt_rn_f64_mediumpath_v1)
        /*0014*/ 	.word	0x00000000


	//----- nvinfo : EIATTR_FRAME_SIZE
	.align		4
.L_3:
        /*0018*/ 	.byte	0x04, 0x11
        /*001a*/ 	.short	(.L_5 - .L_4)
	.align		4
.L_4:
        /*001c*/ 	.word	index@($__internal_0_$__cuda_sm20_div_rn_f64_full)
        /*0020*/ 	.word	0x00000000


	//----- nvinfo : EIATTR_FRAME_SIZE
	.align		4
.L_5:
        /*0024*/ 	.byte	0x04, 0x11
        /*0026*/ 	.short	(.L_7 - .L_6)
	.align		4
.L_6:
        /*0028*/ 	.word	index@(_Z11trap_kernelffifPf)
        /*002c*/ 	.word	0x00000000


	//----- nvinfo : EIATTR_MIN_STACK_SIZE
	.align		4
.L_7:
        /*0030*/ 	.byte	0x04, 0x12
        /*0032*/ 	.short	(.L_9 - .L_8)
	.align		4
.L_8:
        /*0034*/ 	.word	index@(_Z11trap_kernelffifPf)
        /*0038*/ 	.word	0x00000000
.L_9:


//--------------------- .nv.compat                --------------------------
	.section	.nv.compat,"",@"SHT_CUDA_COMPAT_INFO"
	.align	4
        /*0000*/ 	.byte	0x02, 0x09, 0x00, 0x00, 0x02, 0x02, 0x01, 0x00, 0x02, 0x05, 0x05, 0x00, 0x03, 0x07, 0x01, 0x01
        /*0010*/ 	.byte	0x02, 0x03, 0x00, 0x00, 0x02, 0x06, 0x01, 0x00, 0x04, 0x0b, 0x08, 0x00, 0x01, 0x00, 0x00, 0x00
        /*0020*/ 	.byte	0x00, 0x00, 0x00, 0x00


//--------------------- .nv.info._Z11trap_kernelffifPf --------------------------
	.section	.nv.info._Z11trap_kernelffifPf,"",@"SHT_CUDA_INFO"
	.sectionflags	@""
	.align	4


	//----- nvinfo : EIATTR_CUDA_API_VERSION
	.align		4
        /*0000*/ 	.byte	0x04, 0x37
        /*0002*/ 	.short	(.L_11 - .L_10)
.L_10:
        /*0004*/ 	.word	0x00000082


	//----- nvinfo : EIATTR_KPARAM_INFO
	.align		4
.L_11:
        /*0008*/ 	.byte	0x04, 0x17
        /*000a*/ 	.short	(.L_13 - .L_12)
.L_12:
        /*000c*/ 	.word	0x00000000
        /*0010*/ 	.short	0x0004
        /*0012*/ 	.short	0x0010
        /*0014*/ 	.byte	0x00, 0xf5, 0x21, 0x00


	//----- nvinfo : EIATTR_KPARAM_INFO
	.align		4
.L_13:
        /*0018*/ 	.byte	0x04, 0x17
        /*001a*/ 	.short	(.L_15 - .L_14)
.L_14:
        /*001c*/ 	.word	0x00000000
        /*0020*/ 	.short	0x0003
        /*0022*/ 	.short	0x000c
        /*0024*/ 	.byte	0x00, 0xf0, 0x11, 0x00


	//----- nvinfo : EIATTR_KPARAM_INFO
	.align		4
.L_15:
        /*0028*/ 	.byte	0x04, 0x17
        /*002a*/ 	.short	(.L_17 - .L_16)
.L_16:
        /*002c*/ 	.word	0x00000000
        /*0030*/ 	.short	0x0002
        /*0032*/ 	.short	0x0008
        /*0034*/ 	.byte	0x00, 0xf0, 0x11, 0x00


	//----- nvinfo : EIATTR_KPARAM_INFO
	.align		4
.L_17:
        /*0038*/ 	.byte	0x04, 0x17
        /*003a*/ 	.short	(.L_19 - .L_18)
.L_18:
        /*003c*/ 	.word	0x00000000
        /*0040*/ 	.short	0x0001
        /*0042*/ 	.short	0x0004
        /*0044*/ 	.byte	0x00, 0xf0, 0x11, 0x00


	//----- nvinfo : EIATTR_KPARAM_INFO
	.align		4
.L_19:
        /*0048*/ 	.byte	0x04, 0x17
        /*004a*/ 	.short	(.L_21 - .L_20)
.L_20:
        /*004c*/ 	.word	0x00000000
        /*0050*/ 	.short	0x0000
        /*0052*/ 	.short	0x0000
        /*0054*/ 	.byte	0x00, 0xf0, 0x11, 0x00


	//----- nvinfo : EIATTR_SPARSE_MMA_MASK
	.align		4
.L_21:
        /*0058*/ 	.byte	0x03, 0x50
        /*005a*/ 	.short	0x0000


	//----- nvinfo : EIATTR_MAXREG_COUNT
	.align		4
        /*005c*/ 	.byte	0x03, 0x1b
        /*005e*/ 	.short	0x00ff


	//----- nvinfo : EIATTR_NUM_BARRIERS
	.align		4
        /*0060*/ 	.byte	0x02, 0x4c
        /*0062*/ 	.byte	0x01
	.zero		1


	//----- nvinfo : EIATTR_MERCURY_ISA_VERSION
	.align		4
        /*0064*/ 	.byte	0x03, 0x5f
        /*0066*/ 	.short	0x0101


	//----- nvinfo : EIATTR_VRC_CTA_INIT_COUNT
	.align		4
        /*0068*/ 	.byte	0x02, 0x4a
	.zero		1
	.zero		1


	//----- nvinfo : EIATTR_EXIT_INSTR_OFFSETS
	.align		4
        /*006c*/ 	.byte	0x04, 0x1c
        /*006e*/ 	.short	(.L_23 - .L_22)


	//   ....[0]....
.L_22:
        /*0070*/ 	.word	0x000005c0


	//   ....[1]....
        /*0074*/ 	.word	0x00000650


	//----- nvinfo : EIATTR_CRS_STACK_SIZE
	.align		4
.L_23:
        /*0078*/ 	.byte	0x04, 0x1e
        /*007a*/ 	.short	(.L_25 - .L_24)
.L_24:
        /*007c*/ 	.word	0x00000000


	//----- nvinfo : EIATTR_CBANK_PARAM_SIZE
	.align		4
.L_25:
        /*0080*/ 	.byte	0x03, 0x19
        /*0082*/ 	.short	0x0018


	//----- nvinfo : EIATTR_PARAM_CBANK
	.align		4
        /*0084*/ 	.byte	0x04, 0x0a
        /*0086*/ 	.short	(.L_27 - .L_26)
	.align		4
.L_26:
        /*0088*/ 	.word	index@(.nv.constant0._Z11trap_kernelffifPf)
        /*008c*/ 	.short	0x0380
        /*008e*/ 	.short	0x0018


	//----- nvinfo : EIATTR_SW_WAR
	.align		4
.L_27:
        /*0090*/ 	.byte	0x04, 0x36
        /*0092*/ 	.short	(.L_29 - .L_28)
.L_28:
        /*0094*/ 	.word	0x00000008
.L_29:


//--------------------- .nv.callgraph             --------------------------
	.section	.nv.callgraph,"",@"SHT_CUDA_CALLGRAPH"
	.align	4
	.sectionentsize	8
	.align		4
        /*0000*/ 	.word	0x00000000
	.align		4
        /*0004*/ 	.word	0xffffffff
	.align		4
        /*0008*/ 	.word	0x00000000
	.align		4
        /*000c*/ 	.word	0xfffffffe
	.align		4
        /*0010*/ 	.word	0x00000000
	.align		4
        /*0014*/ 	.word	0xfffffffd
	.align		4
        /*0018*/ 	.word	0x00000000
	.align		4
        /*001c*/ 	.word	0xfffffffc


//--------------------- .text._Z11trap_kernelffifPf --------------------------
	.section	.text._Z11trap_kernelffifPf,"ax",@progbits
	.align	128
        .global         _Z11trap_kernelffifPf
        .type           _Z11trap_kernelffifPf,@function
        .size           _Z11trap_kernelffifPf,(.L_x_21 - _Z11trap_kernelffifPf)
        .other          _Z11trap_kernelffifPf,@"STO_CUDA_ENTRY STV_DEFAULT"
_Z11trap_kernelffifPf:
.text._Z11trap_kernelffifPf:
[----:B------:R-:W-:Y:S01]  /*0000*/  LDC R1, c[0x0][0x37c] ;  /* 0x0000df00ff017b82 */ /* 0x000fe20000000800 */
[----:B------:R-:W0:Y:S01]  /*0010*/  S2R R2, SR_CTAID.X ;  /* 0x0000000000027919 */ /* 0x000e220000002500 */
[----:B------:R-:W0:Y:S01]  /*0020*/  LDCU UR6, c[0x0][0x360] ;  /* 0x00006c00ff0677ac */ /* 0x000e220008000800 */
[----:B------:R-:W-:Y:S01]  /*0030*/  BSSY.RECONVERGENT B1, `(.L_x_0) ;  /* 0x0000042000017945 */ /* 0x000fe20003800200 */
[----:B------:R-:W-:Y:S01]  /*0040*/  IMAD.MOV.U32 R14, RZ, RZ, RZ ;  /* 0x000000ffff0e7224 */ /* 0x000fe200078e00ff */
[----:B------:R-:W0:Y:S01]  /*0050*/  S2R R3, SR_TID.X ;  /* 0x0000000000037919 */ /* 0x000e220000002100 */
[----:B------:R-:W1:Y:S01]  /*0060*/  LDCU UR4, c[0x0][0x388] ;  /* 0x00007100ff0477ac */ /* 0x000e620008000800 */
[----:B------:R-:W2:Y:S01]  /*0070*/  LDCU.64 UR8, c[0x0][0x388] ;  /* 0x00007100ff0877ac */ /* 0x000ea20008000a00 */
[----:B0-----:R-:W-:-:S04]  /*0080*/  IMAD R0, R2, UR6, R3 ;  /* 0x0000000602007c24 */ /* 0x001fc8000f8e0203 */
[----:B------:R-:W-:-:S05]  /*0090*/  VIADD R5, R0, 0x1 ;  /* 0x0000000100057836 */ /* 0x000fca0000000000 */
[----:B-1----:R-:W-:-:S13]  /*00a0*/  ISETP.GE.U32.AND P0, PT, R5, UR4, PT ;  /* 0x0000000405007c0c */ /* 0x002fda000bf06070 */
[----:B--2---:R-:W-:Y:S05]  /*00b0*/  @P0 BRA `(.L_x_1) ;  /* 0x0000000000e40947 */ /* 0x004fea0003800000 */
[----:B------:R-:W0:Y:S01]  /*00c0*/  LDC R6, c[0x0][0x370] ;  /* 0x0000dc00ff067b82 */ /* 0x000e220000000800 */
[----:B------:R-:W-:Y:S01]  /*00d0*/  BSSY.RECONVERGENT B0, `(.L_x_2) ;  /* 0x0000036000007945 */ /* 0x000fe20003800200 */
[----:B------:R-:W-:-:S06]  /*00e0*/  CS2R R14, SRZ ;  /* 0x00000000000e7805 */ /* 0x000fcc000001ff00 */
[----:B------:R-:W1:Y:S01]  /*00f0*/  LDC R4, c[0x0][0x380] ;  /* 0x0000e000ff047b82 */ /* 0x000e620000000800 */
[----:B0-----:R-:W-:-:S07]  /*0100*/  IMAD R6, R6, UR6, RZ ;  /* 0x0000000606067c24 */ /* 0x001fce000f8e02ff */
.L_x_7:
[----:B------:R-:W-:Y:S01]  /*0110*/  I2FP.F32.U32 R7, R5 ;  /* 0x0000000500077245 */ /* 0x000fe20000201000 */
[----:B------:R-:W-:Y:S01]  /*0120*/  IMAD.MOV.U32 R16, RZ, RZ, 0x0 ;  /* 0x00000000ff107424 */ /* 0x000fe200078e00ff */
[----:B------:R-:W-:Y:S01]  /*0130*/  BSSY.RECONVERGENT B2, `(.L_x_3) ;  /* 0x0000019000027945 */ /* 0x000fe20003800200 */
[----:B------:R-:W-:Y:S02]  /*0140*/  IMAD.MOV.U32 R17, RZ, RZ, 0x3fd80000 ;  /* 0x3fd80000ff117424 */ /* 0x000fe400078e00ff */
[----:B-1----:R-:W-:Y:S01]  /*0150*/  FFMA R7, R7, UR9, R4 ;  /* 0x0000000907077c23 */ /* 0x002fe20008000004 */
[----:B------:R-:W-:-:S03]  /*0160*/  IMAD.IADD R5, R6, 0x1, R5 ;  /* 0x0000000106057824 */ /* 0x000fc600078e0205 */
[----:B------:R-:W0:Y:S02]  /*0170*/  F2F.F64.F32 R18, R7 ;  /* 0x0000000700127310 */ /* 0x000e240000201800 */
[----:B------:R-:W-:Y:S01]  /*0180*/  ISETP.GE.U32.AND P1, PT, R5, UR8, PT ;  /* 0x0000000805007c0c */ /* 0x000fe2000bf26070 */
[C---:B0-----:R-:W-:Y:S02]  /*0190*/  DFMA R8, R18.reuse, R18, R18 ;  /* 0x000000121208722b */ /* 0x041fe40000000012 */
[----:B------:R-:W-:-:S06]  /*01a0*/  DADD R18, R18, 1 ;  /* 0x3ff0000012127429 */ /* 0x000fcc0000000000 */
[----:B------:R-:W-:-:S06]  /*01b0*/  DADD R8, R8, 1 ;  /* 0x3ff0000008087429 */ /* 0x000fcc0000000000 */
[----:B------:R-:W0:Y:S04]  /*01c0*/  MUFU.RSQ64H R13, R9 ;  /* 0x00000009000d7308 */ /* 0x000e280000001c00 */
[----:B------:R-:W-:-:S05]  /*01d0*/  VIADD R12, R9, 0xfcb00000 ;  /* 0xfcb00000090c7836 */ /* 0x000fca0000000000 */
[----:B------:R-:W-:Y:S01]  /*01e0*/  ISETP.GE.U32.AND P0, PT, R12, 0x7ca00000, PT ;  /* 0x7ca000000c00780c */ /* 0x000fe20003f06070 */
[----:B0-----:R-:W-:-:S08]  /*01f0*/  DMUL R10, R12, R12 ;  /* 0x0000000c0c0a7228 */ /* 0x001fd00000000000 */
[----:B------:R-:W-:-:S08]  /*0200*/  DFMA R10, R8, -R10, 1 ;  /* 0x3ff00000080a742b */ /* 0x000fd0000000080a */
[----:B------:R-:W-:Y:S02]  /*0210*/  DFMA R16, R10, R16, 0.5 ;  /* 0x3fe000000a10742b */ /* 0x000fe40000000010 */
[----:B------:R-:W-:-:S08]  /*0220*/  DMUL R10, R12, R10 ;  /* 0x0000000a0c0a7228 */ /* 0x000fd00000000000 */
[----:B------:R-:W-:-:S08]  /*0230*/  DFMA R16, R16, R10, R12 ;  /* 0x0000000a1010722b */ /* 0x000fd0000000000c */
[----:B------:R-:W-:Y:S02]  /*0240*/  DMUL R20, R8, R16 ;  /* 0x0000001008147228 */ /* 0x000fe40000000000 */
[----:B------:R-:W-:Y:S02]  /*0250*/  VIADD R25, R17, 0xfff00000 ;  /* 0xfff0000011197836 */ /* 0x000fe40000000000 */
[----:B------:R-:W-:-:S04]  /*0260*/  IMAD.MOV.U32 R24, RZ, RZ, R16 ;  /* 0x000000ffff187224 */ /* 0x000fc800078e0010 */
[----:B------:R-:W-:-:S08]  /*0270*/  DFMA R22, R20, -R20, R8 ;  /* 0x800000141416722b */ /* 0x000fd00000000008 */
[----:B------:R-:W-:Y:S01]  /*0280*/  DFMA R10, R22, R24, R20 ;  /* 0x00000018160a722b */ /* 0x000fe20000000014 */
[----:B------:R-:W-:Y:S10]  /*0290*/  @!P0 BRA `(.L_x_4) ;  /* 0x0000000000088947 */ /* 0x000ff40003800000 */
[----:B------:R-:W-:-:S07]  /*02a0*/  MOV R0, 0x2c0 ;  /* 0x000002c000007802 */ /* 0x000fce0000000f00 */
[----:B------:R-:W-:Y:S05]  /*02b0*/  CALL.REL.NOINC `($__internal_1_$__cuda_sm20_dsqrt_rn_f64_mediumpath_v1) ;  /* 0x00000008005c7944 */ /* 0x000fea0003c00000 */
.L_x_4:
[----:B------:R-:W-:Y:S05]  /*02c0*/  BSYNC.RECONVERGENT B2 ;  /* 0x0000000000027941 */ /* 0x000fea0003800200 */
.L_x_3:
[----:B------:R-:W0:Y:S01]  /*02d0*/  MUFU.RCP64H R9, R11 ;  /* 0x0000000b00097308 */ /* 0x000e220000001800 */
[----:B------:R-:W-:Y:S01]  /*02e0*/  IMAD.MOV.U32 R8, RZ, RZ, 0x1 ;  /* 0x00000001ff087424 */ /* 0x000fe200078e00ff */
[----:B------:R-:W-:Y:S01]  /*02f0*/  FSETP.GEU.AND P2, PT, |R19|, 6.5827683646048100446e-37, PT ;  /* 0x036000001300780b */ /* 0x000fe20003f4e200 */
[----:B------:R-:W-:Y:S04]  /*0300*/  BSSY.RECONVERGENT B2, `(.L_x_5) ;  /* 0x0000010000027945 */ /* 0x000fe80003800200 */
[----:B0-----:R-:W-:-:S08]  /*0310*/  DFMA R12, R8, -R10, 1 ;  /* 0x3ff00000080c742b */ /* 0x001fd0000000080a */
[----:B------:R-:W-:-:S08]  /*0320*/  DFMA R12, R12, R12, R12 ;  /* 0x0000000c0c0c722b */ /* 0x000fd0000000000c */
[----:B------:R-:W-:-:S08]  /*0330*/  DFMA R12, R8, R12, R8 ;  /* 0x0000000c080c722b */ /* 0x000fd00000000008 */
[----:B------:R-:W-:-:S08]  /*0340*/  DFMA R8, R12, -R10, 1 ;  /* 0x3ff000000c08742b */ /* 0x000fd0000000080a */
[----:B------:R-:W-:-:S08]  /*0350*/  DFMA R8, R12, R8, R12 ;  /* 0x000000080c08722b */ /* 0x000fd0000000000c */
[----:B------:R-:W-:-:S08]  /*0360*/  DMUL R12, R18, R8 ;  /* 0x00000008120c7228 */ /* 0x000fd00000000000 */
[----:B------:R-:W-:-:S08]  /*0370*/  DFMA R16, R12, -R10, R18 ;  /* 0x8000000a0c10722b */ /* 0x000fd00000000012 */
[----:B------:R-:W-:-:S10]  /*0380*/  DFMA R8, R8, R16, R12 ;  /* 0x000000100808722b */ /* 0x000fd4000000000c */
[----:B------:R-:W-:-:S05]  /*0390*/  FFMA R0, RZ, R11, R9 ;  /* 0x0000000bff007223 */ /* 0x000fca0000000009 */
[----:B------:R-:W-:-:S13]  /*03a0*/  FSETP.GT.AND P0, PT, |R0|, 1.469367938527859385e-39, PT ;  /* 0x001000000000780b */ /* 0x000fda0003f04200 */
[----:B------:R-:W-:Y:S05]  /*03b0*/  @P0 BRA P2, `(.L_x_6) ;  /* 0x0000000000100947 */ /* 0x000fea0001000000 */
[----:B------:R-:W-:-:S07]  /*03c0*/  MOV R0, 0x3e0 ;  /* 0x000003e000007802 */ /* 0x000fce0000000f00 */
[----:B------:R-:W-:Y:S05]  /*03d0*/  CALL.REL.NOINC `($__internal_0_$__cuda_sm20_div_rn_f64_full) ;  /* 0x0000000000a07944 */ /* 0x000fea0003c00000 */
[----:B------:R-:W-:Y:S02]  /*03e0*/  IMAD.MOV.U32 R8, RZ, RZ, R18 ;  /* 0x000000ffff087224 */ /* 0x000fe400078e0012 */
[----:B------:R-:W-:-:S07]  /*03f0*/  IMAD.MOV.U32 R9, RZ, RZ, R19 ;  /* 0x000000ffff097224 */ /* 0x000fce00078e0013 */
.L_x_6:
[----:B------:R-:W-:Y:S05]  /*0400*/  BSYNC.RECONVERGENT B2 ;  /* 0x0000000000027941 */ /* 0x000fea0003800200 */
.L_x_5:
[----:B------:R-:W-:Y:S01]  /*0410*/  DADD R14, R8, R14 ;  /* 0x00000000080e7229 */ /* 0x000fe2000000000e */
[----:B------:R-:W-:Y:S10]  /*0420*/  @!P1 BRA `(.L_x_7) ;  /* 0xfffffffc00389947 */ /* 0x000ff4000383ffff */
[----:B------:R-:W-:Y:S05]  /*0430*/  BSYNC.RECONVERGENT B0 ;  /* 0x0000000000007941 */ /* 0x000fea0003800200 */
.L_x_2:
[----:B------:R0:W1:Y:S02]  /*0440*/  F2F.F32.F64 R14, R14 ;  /* 0x0000000e000e7310 */ /* 0x0000640000301000 */
.L_x_1:
[----:B------:R-:W-:Y:S05]  /*0450*/  BSYNC.RECONVERGENT B1 ;  /* 0x0000000000017941 */ /* 0x000fea0003800200 */
.L_x_0:
[----:B------:R-:W2:Y:S01]  /*0460*/  S2UR UR5, SR_CgaCtaId ;  /* 0x00000000000579c3 */ /* 0x000ea20000008800 */
[----:B------:R-:W-:Y:S01]  /*0470*/  UMOV UR4, 0x400 ;  /* 0x0000040000047882 */ /* 0x000fe20000000000 */
[----:B------:R-:W-:Y:S01]  /*0480*/  UISETP.GE.U32.AND UP0, UPT, UR6, 0x2, UPT ;  /* 0x000000020600788c */ /* 0x000fe2000bf06070 */
[----:B------:R-:W-:Y:S01]  /*0490*/  ISETP.NE.AND P1, PT, R3, RZ, PT ;  /* 0x000000ff0300720c */ /* 0x000fe20003f25270 */
[----:B--2---:R-:W-:-:S06]  /*04a0*/  ULEA UR4, UR5, UR4, 0x18 ;  /* 0x0000000405047291 */ /* 0x004fcc000f8ec0ff */
[----:B------:R-:W-:-:S05]  /*04b0*/  LEA R5, R3, UR4, 0x2 ;  /* 0x0000000403057c11 */ /* 0x000fca000f8e10ff */
[----:B-1----:R1:W-:Y:S01]  /*04c0*/  STS [R5], R14 ;  /* 0x0000000e05007388 */ /* 0x0023e20000000800 */
[----:B------:R-:W-:Y:S05]  /*04d0*/  BRA.U !UP0, `(.L_x_8) ;  /* 0x0000000108387547 */ /* 0x000fea000b800000 */
[----:B------:R-:W-:Y:S02]  /*04e0*/  IMAD.MOV.U32 R0, RZ, RZ, 0x1 ;  /* 0x00000001ff007424 */ /* 0x000fe400078e00ff */
[----:B------:R-:W-:-:S07]  /*04f0*/  IMAD.MOV.U32 R4, RZ, RZ, 0x2 ;  /* 0x00000002ff047424 */ /* 0x000fce00078e00ff */
.L_x_9:
[----:B------:R-:W-:Y:S01]  /*0500*/  IMAD.IADD R6, R3, 0x1, R0 ;  /* 0x0000000103067824 */ /* 0x000fe200078e0200 */
[----:B------:R-:W-:Y:S04]  /*0510*/  BAR.SYNC.DEFER_BLOCKING 0x0 ;  /* 0x0000000000007b1d */ /* 0x000fe80000010000 */
[----:B------:R-:W-:-:S13]  /*0520*/  ISETP.GE.U32.AND P0, PT, R6, UR6, PT ;  /* 0x0000000606007c0c */ /* 0x000fda000bf06070 */
[----:B------:R-:W-:Y:S02]  /*0530*/  @!P0 IMAD R6, R0, 0x4, R5 ;  /* 0x0000000400068824 */ /* 0x000fe400078e0205 */
[----:B------:R-:W-:Y:S02]  /*0540*/  IMAD.MOV.U32 R0, RZ, RZ, R4 ;  /* 0x000000ffff007224 */ /* 0x000fe400078e0004 */
[----:B------:R-:W-:Y:S01]  /*0550*/  IMAD.SHL.U32 R4, R4, 0x2, RZ ;  /* 0x0000000204047824 */ /* 0x000fe200078e00ff */
[----:B------:R-:W-:Y:S04]  /*0560*/  @!P0 LDS R7, [R5] ;  /* 0x0000000005078984 */ /* 0x000fe80000000800 */
[----:B------:R-:W2:Y:S02]  /*0570*/  @!P0 LDS R6, [R6] ;  /* 0x0000000006068984 */ /* 0x000ea40000000800 */
[----:B--2---:R-:W-:-:S05]  /*0580*/  @!P0 FADD R8, R6, R7 ;  /* 0x0000000706088221 */ /* 0x004fca0000000000 */
[----:B------:R2:W-:Y:S01]  /*0590*/  @!P0 STS [R5], R8 ;  /* 0x0000000805008388 */ /* 0x0005e20000000800 */
[----:B------:R-:W-:-:S13]  /*05a0*/  ISETP.GT.U32.AND P0, PT, R4, UR6, PT ;  /* 0x0000000604007c0c */ /* 0x000fda000bf04070 */
[----:B--2---:R-:W-:Y:S05]  /*05b0*/  @!P0 BRA `(.L_x_9) ;  /* 0xfffffffc00d08947 */ /* 0x004fea000383ffff */
.L_x_8:
[----:B------:R-:W-:Y:S05]  /*05c0*/  @P1 EXIT ;  /* 0x000000000000194d */ /* 0x000fea0003800000 */
[----:B------:R-:W2:Y:S01]  /*05d0*/  S2UR UR5, SR_CgaCtaId ;  /* 0x00000000000579c3 */ /* 0x000ea20000008800 */
[----:B------:R-:W-:-:S07]  /*05e0*/  UMOV UR4, 0x400 ;  /* 0x0000040000047882 */ /* 0x000fce0000000000 */
[----:B-1----:R-:W1:Y:S01]  /*05f0*/  LDC.64 R4, c[0x0][0x390] ;  /* 0x0000e400ff047b82 */ /* 0x002e620000000a00 */
[----:B--2---:R-:W-:Y:S01]  /*0600*/  ULEA UR4, UR5, UR4, 0x18 ;  /* 0x0000000405047291 */ /* 0x004fe2000f8ec0ff */
[----:B-1----:R-:W-:-:S08]  /*0610*/  IMAD.WIDE.U32 R2, R2, 0x4, R4 ;  /* 0x0000000402027825 */ /* 0x002fd000078e0004 */
[----:B------:R-:W1:Y:S02]  /*0620*/  LDS R7, [UR4] ;  /* 0x00000004ff077984 */ /* 0x000e640008000800 */
[----:B------:R-:W1:Y:S02]  /*0630*/  LDCU.64 UR4, c[0x0][0x358] ;  /* 0x00006b00ff0477ac */ /* 0x000e640008000a00 */
[----:B-1----:R-:W-:Y:S01]  /*0640*/  STG.E desc[UR4][R2.64], R7 ;  /* 0x0000000702007986 */ /* 0x002fe2000c101904 */
[----:B------:R-:W-:Y:S05]  /*0650*/  EXIT ;  /* 0x000000000000794d */ /* 0x000fea0003800000 */
        .weak           $__internal_0_$__cuda_sm20_div_rn_f64_full
        .type           $__internal_0_$__cuda_sm20_div_rn_f64_full,@function
        .size           $__internal_0_$__cuda_sm20_div_rn_f64_full,($__internal_1_$__cuda_sm20_dsqrt_rn_f64_mediumpath_v1 - $__internal_0_$__cuda_sm20_div_rn_f64_full)
$__internal_0_$__cuda_sm20_div_rn_f64_full:
[C---:B------:R-:W-:Y:S01]  /*0660*/  FSETP.GEU.AND P0, PT, |R11|.reuse, 1.469367938527859385e-39, PT ;  /* 0x001000000b00780b */ /* 0x040fe20003f0e200 */
[----:B------:R-:W-:Y:S01]  /*0670*/  IMAD.MOV.U32 R9, RZ, RZ, R19 ;  /* 0x000000ffff097224 */ /* 0x000fe200078e0013 */
[C---:B------:R-:W-:Y:S01]  /*0680*/  LOP3.LUT R12, R11.reuse, 0x800fffff, RZ, 0xc0, !PT ;  /* 0x800fffff0b0c7812 */ /* 0x040fe200078ec0ff */
[----:B------:R-:W-:Y:S01]  /*0690*/  IMAD.MOV.U32 R16, RZ, RZ, 0x1 ;  /* 0x00000001ff107424 */ /* 0x000fe200078e00ff */
[----:B------:R-:W-:Y:S01]  /*06a0*/  LOP3.LUT R26, R11, 0x7ff00000, RZ, 0xc0, !PT ;  /* 0x7ff000000b1a7812 */ /* 0x000fe200078ec0ff */
[----:B------:R-:W-:Y:S01]  /*06b0*/  IMAD.MOV.U32 R8, RZ, RZ, R18 ;  /* 0x000000ffff087224 */ /* 0x000fe200078e0012 */
[----:B------:R-:W-:Y:S01]  /*06c0*/  LOP3.LUT R13, R12, 0x3ff00000, RZ, 0xfc, !PT ;  /* 0x3ff000000c0d7812 */ /* 0x000fe200078efcff */
[----:B------:R-:W-:Y:S01]  /*06d0*/  IMAD.MOV.U32 R12, RZ, RZ, R10 ;  /* 0x000000ffff0c7224 */ /* 0x000fe200078e000a */
[C---:B------:R-:W-:Y:S01]  /*06e0*/  FSETP.GEU.AND P3, PT, |R9|.reuse, 1.469367938527859385e-39, PT ;  /* 0x001000000900780b */ /* 0x040fe20003f6e200 */
[----:B------:R-:W-:Y:S01]  /*06f0*/  IMAD.MOV.U32 R24, RZ, RZ, 0x1ca00000 ;  /* 0x1ca00000ff187424 */ /* 0x000fe200078e00ff */
[----:B------:R-:W-:Y:S01]  /*0700*/  LOP3.LUT R7, R9, 0x7ff00000, RZ, 0xc0, !PT ;  /* 0x7ff0000009077812 */ /* 0x000fe200078ec0ff */
[----:B------:R-:W-:Y:S02]  /*0710*/  BSSY.RECONVERGENT B3, `(.L_x_10) ;  /* 0x000004e000037945 */ /* 0x000fe40003800200 */
[----:B------:R-:W-:Y:S01]  /*0720*/  @!P0 DMUL R12, R10, 8.98846567431157953865e+307 ;  /* 0x7fe000000a0c8828 */ /* 0x000fe20000000000 */
[----:B------:R-:W-:Y:S01]  /*0730*/  ISETP.GE.U32.AND P2, PT, R7, R26, PT ;  /* 0x0000001a0700720c */ /* 0x000fe20003f46070 */
[----:B------:R-:W-:-:S04]  /*0740*/  IMAD.MOV.U32 R25, RZ, RZ, R7 ;  /* 0x000000ffff197224 */ /* 0x000fc800078e0007 */
[----:B------:R-:W0:Y:S02]  /*0750*/  MUFU.RCP64H R17, R13 ;  /* 0x0000000d00117308 */ /* 0x000e240000001800 */
[----:B------:R-:W-:Y:S01]  /*0760*/  @!P3 LOP3.LUT R20, R11, 0x7ff00000, RZ, 0xc0, !PT ;  /* 0x7ff000000b14b812 */ /* 0x000fe200078ec0ff */
[----:B------:R-:W-:Y:S01]  /*0770*/  @!P3 IMAD.MOV.U32 R22, RZ, RZ, RZ ;  /* 0x000000ffff16b224 */ /* 0x000fe200078e00ff */
[----:B------:R-:W-:Y:S02]  /*0780*/  @!P0 LOP3.LUT R26, R13, 0x7ff00000, RZ, 0xc0, !PT ;  /* 0x7ff000000d1a8812 */ /* 0x000fe400078ec0ff */
[----:B------:R-:W-:Y:S02]  /*0790*/  @!P3 ISETP.GE.U32.AND P4, PT, R7, R20, PT ;  /* 0x000000140700b20c */ /* 0x000fe40003f86070 */
[----:B------:R-:W-:Y:S02]  /*07a0*/  IADD3 R27, PT, PT, R26, -0x1, RZ ;  /* 0xffffffff1a1b7810 */ /* 0x000fe40007ffe0ff */
[----:B------:R-:W-:-:S04]  /*07b0*/  @!P3 SEL R21, R24, 0x63400000, !P4 ;  /* 0x634000001815b807 */ /* 0x000fc80006000000 */
[----:B------:R-:W-:Y:S01]  /*07c0*/  @!P3 LOP3.LUT R21, R21, 0x80000000, R9, 0xf8, !PT ;  /* 0x800000001515b812 */ /* 0x000fe200078ef809 */
[----:B0-----:R-:W-:-:S03]  /*07d0*/  DFMA R18, R16, -R12, 1 ;  /* 0x3ff000001012742b */ /* 0x001fc6000000080c */
[----:B------:R-:W-:-:S05]  /*07e0*/  @!P3 LOP3.LUT R23, R21, 0x100000, RZ, 0xfc, !PT ;  /* 0x001000001517b812 */ /* 0x000fca00078efcff */
[----:B------:R-:W-:-:S08]  /*07f0*/  DFMA R18, R18, R18, R18 ;  /* 0x000000121212722b */ /* 0x000fd00000000012 */
[----:B------:R-:W-:Y:S01]  /*0800*/  DFMA R18, R16, R18, R16 ;  /* 0x000000121012722b */ /* 0x000fe20000000010 */
[----:B------:R-:W-:Y:S01]  /*0810*/  SEL R17, R24, 0x63400000, !P2 ;  /* 0x6340000018117807 */ /* 0x000fe20005000000 */
[----:B------:R-:W-:-:S03]  /*0820*/  IMAD.MOV.U32 R16, RZ, RZ, R8 ;  /* 0x000000ffff107224 */ /* 0x000fc600078e0008 */
[----:B------:R-:W-:-:S03]  /*0830*/  LOP3.LUT R17, R17, 0x800fffff, R9, 0xf8, !PT ;  /* 0x800fffff11117812 */ /* 0x000fc600078ef809 */
[----:B------:R-:W-:-:S03]  /*0840*/  DFMA R20, R18, -R12, 1 ;  /* 0x3ff000001214742b */ /* 0x000fc6000000080c */
[----:B------:R-:W-:-:S05]  /*0850*/  @!P3 DFMA R16, R16, 2, -R22 ;  /* 0x400000001010b82b */ /* 0x000fca0000000816 */
[----:B------:R-:W-:-:S05]  /*0860*/  DFMA R18, R18, R20, R18 ;  /* 0x000000141212722b */ /* 0x000fca0000000012 */
[----:B------:R-:W-:-:S03]  /*0870*/  @!P3 LOP3.LUT R25, R17, 0x7ff00000, RZ, 0xc0, !PT ;  /* 0x7ff000001119b812 */ /* 0x000fc600078ec0ff */
[----:B------:R-:W-:Y:S02]  /*0880*/  DMUL R20, R18, R16 ;  /* 0x0000001012147228 */ /* 0x000fe40000000000 */
[----:B------:R-:W-:-:S05]  /*0890*/  VIADD R22, R25, 0xffffffff ;  /* 0xffffffff19167836 */ /* 0x000fca0000000000 */
[----:B------:R-:W-:Y:S01]  /*08a0*/  ISETP.GT.U32.AND P0, PT, R22, 0x7feffffe, PT ;  /* 0x7feffffe1600780c */ /* 0x000fe20003f04070 */
[----:B------:R-:W-:-:S03]  /*08b0*/  DFMA R22, R20, -R12, R16 ;  /* 0x8000000c1416722b */ /* 0x000fc60000000010 */
[----:B------:R-:W-:-:S05]  /*08c0*/  ISETP.GT.U32.OR P0, PT, R27, 0x7feffffe, P0 ;  /* 0x7feffffe1b00780c */ /* 0x000fca0000704470 */
[----:B------:R-:W-:-:S08]  /*08d0*/  DFMA R22, R18, R22, R20 ;  /* 0x000000161216722b */ /* 0x000fd00000000014 */
[----:B------:R-:W-:Y:S05]  /*08e0*/  @P0 BRA `(.L_x_11) ;  /* 0x00000000006c0947 */ /* 0x000fea0003800000 */
[----:B------:R-:W-:-:S04]  /*08f0*/  LOP3.LUT R18, R11, 0x7ff00000, RZ, 0xc0, !PT ;  /* 0x7ff000000b127812 */ /* 0x000fc800078ec0ff */
[CC--:B------:R-:W-:Y:S02]  /*0900*/  VIADDMNMX R8, R7.reuse, -R18.reuse, 0xb9600000, !PT ;  /* 0xb960000007087446 */ /* 0x0c0fe40007800912 */
[----:B------:R-:W-:Y:S02]  /*0910*/  ISETP.GE.U32.AND P0, PT, R7, R18, PT ;  /* 0x000000120700720c */ /* 0x000fe40003f06070 */
[----:B------:R-:W-:Y:S01]  /*0920*/  VIMNMX R7, PT, PT, R8, 0x46a00000, PT ;  /* 0x46a0000008077848 */ /* 0x000fe20003fe0100 */
[----:B------:R-:W-:Y:S01]  /*0930*/  IMAD.MOV.U32 R8, RZ, RZ, RZ ;  /* 0x000000ffff087224 */ /* 0x000fe200078e00ff */
[----:B------:R-:W-:-:S05]  /*0940*/  SEL R24, R24, 0x63400000, !P0 ;  /* 0x6340000018187807 */ /* 0x000fca0004000000 */
[----:B------:R-:W-:-:S04]  /*0950*/  IMAD.IADD R7, R7, 0x1, -R24 ;  /* 0x0000000107077824 */ /* 0x000fc800078e0a18 */
[----:B------:R-:W-:-:S06]  /*0960*/  VIADD R9, R7, 0x7fe00000 ;  /* 0x7fe0000007097836 */ /* 0x000fcc0000000000 */
[----:B------:R-:W-:-:S10]  /*0970*/  DMUL R18, R22, R8 ;  /* 0x0000000816127228 */ /* 0x000fd40000000000 */
[----:B------:R-:W-:-:S13]  /*0980*/  FSETP.GTU.AND P0, PT, |R19|, 1.469367938527859385e-39, PT ;  /* 0x001000001300780b */ /* 0x000fda0003f0c200 */
[----:B------:R-:W-:Y:S05]  /*0990*/  @P0 BRA `(.L_x_12) ;  /* 0x0000000000940947 */ /* 0x000fea0003800000 */
[----:B------:R-:W-:Y:S01]  /*09a0*/  DFMA R12, R22, -R12, R16 ;  /* 0x8000000c160c722b */ /* 0x000fe20000000010 */
[----:B------:R-:W-:-:S09]  /*09b0*/  IMAD.MOV.U32 R10, RZ, RZ, RZ ;  /* 0x000000ffff0a7224 */ /* 0x000fd200078e00ff */
[C---:B------:R-:W-:Y:S02]  /*09c0*/  FSETP.NEU.AND P0, PT, R13.reuse, RZ, PT ;  /* 0x000000ff0d00720b */ /* 0x040fe40003f0d000 */
[----:B------:R-:W-:-:S04]  /*09d0*/  LOP3.LUT R17, R13, 0x80000000, R11, 0x48, !PT ;  /* 0x800000000d117812 */ /* 0x000fc800078e480b */
[----:B------:R-:W-:-:S07]  /*09e0*/  LOP3.LUT R11, R17, R9, RZ, 0xfc, !PT ;  /* 0x00000009110b7212 */ /* 0x000fce00078efcff */
[----:B------:R-:W-:Y:S05]  /*09f0*/  @!P0 BRA `(.L_x_12) ;  /* 0x00000000007c8947 */ /* 0x000fea0003800000 */
[----:B------:R-:W-:Y:S01]  /*0a00*/  IMAD.MOV R9, RZ, RZ, -R7 ;  /* 0x000000ffff097224 */ /* 0x000fe200078e0a07 */
[----:B------:R-:W-:Y:S01]  /*0a10*/  DMUL.RP R10, R22, R10 ;  /* 0x0000000a160a7228 */ /* 0x000fe20000008000 */
[----:B------:R-:W-:Y:S01]  /*0a20*/  IMAD.MOV.U32 R8, RZ, RZ, RZ ;  /* 0x000000ffff087224 */ /* 0x000fe200078e00ff */
[----:B------:R-:W-:-:S05]  /*0a30*/  IADD3 R7, PT, PT, -R7, -0x43300000, RZ ;  /* 0xbcd0000007077810 */ /* 0x000fca0007ffe1ff */
[----:B------:R-:W-:-:S03]  /*0a40*/  DFMA R8, R18, -R8, R22 ;  /* 0x800000081208722b */ /* 0x000fc60000000016 */
[----:B------:R-:W-:-:S07]  /*0a50*/  LOP3.LUT R17, R11, R17, RZ, 0x3c, !PT ;  /* 0x000000110b117212 */ /* 0x000fce00078e3cff */
[----:B------:R-:W-:-:S04]  /*0a60*/  FSETP.NEU.AND P0, PT, |R9|, R7, PT ;  /* 0x000000070900720b */ /* 0x000fc80003f0d200 */
[----:B------:R-:W-:Y:S02]  /*0a70*/  FSEL R18, R10, R18, !P0 ;  /* 0x000000120a127208 */ /* 0x000fe40004000000 */
[----:B------:R-:W-:Y:S01]  /*0a80*/  FSEL R19, R17, R19, !P0 ;  /* 0x0000001311137208 */ /* 0x000fe20004000000 */
[----:B------:R-:W-:Y:S06]  /*0a90*/  BRA `(.L_x_12) ;  /* 0x0000000000547947 */ /* 0x000fec0003800000 */
.L_x_11:
[----:B------:R-:W-:-:S14]  /*0aa0*/  DSETP.NAN.AND P0, PT, R8, R8, PT ;  /* 0x000000080800722a */ /* 0x000fdc0003f08000 */
[----:B------:R-:W-:Y:S05]  /*0ab0*/  @P0 BRA `(.L_x_13) ;  /* 0x0000000000440947 */ /* 0x000fea0003800000 */
[----:B------:R-:W-:-:S14]  /*0ac0*/  DSETP.NAN.AND P0, PT, R10, R10, PT ;  /* 0x0000000a0a00722a */ /* 0x000fdc0003f08000 */
[----:B------:R-:W-:Y:S05]  /*0ad0*/  @P0 BRA `(.L_x_14) ;  /* 0x0000000000300947 */ /* 0x000fea0003800000 */
[----:B------:R-:W-:Y:S01]  /*0ae0*/  ISETP.NE.AND P0, PT, R25, R26, PT ;  /* 0x0000001a1900720c */ /* 0x000fe20003f05270 */
[----:B------:R-:W-:Y:S02]  /*0af0*/  IMAD.MOV.U32 R18, RZ, RZ, 0x0 ;  /* 0x00000000ff127424 */ /* 0x000fe400078e00ff */
[----:B------:R-:W-:-:S10]  /*0b00*/  IMAD.MOV.U32 R19, RZ, RZ, -0x80000 ;  /* 0xfff80000ff137424 */ /* 0x000fd400078e00ff */
[----:B------:R-:W-:Y:S05]  /*0b10*/  @!P0 BRA `(.L_x_12) ;  /* 0x0000000000348947 */ /* 0x000fea0003800000 */
[----:B------:R-:W-:Y:S02]  /*0b20*/  ISETP.NE.AND P0, PT, R25, 0x7ff00000, PT ;  /* 0x7ff000001900780c */ /* 0x000fe40003f05270 */
[----:B------:R-:W-:Y:S02]  /*0b30*/  LOP3.LUT R19, R9, 0x80000000, R11, 0x48, !PT ;  /* 0x8000000009137812 */ /* 0x000fe400078e480b */
[----:B------:R-:W-:-:S13]  /*0b40*/  ISETP.EQ.OR P0, PT, R26, RZ, !P0 ;  /* 0x000000ff1a00720c */ /* 0x000fda0004702670 */
[----:B------:R-:W-:Y:S01]  /*0b50*/  @P0 LOP3.LUT R7, R19, 0x7ff00000, RZ, 0xfc, !PT ;  /* 0x7ff0000013070812 */ /* 0x000fe200078efcff */
[----:B------:R-:W-:Y:S02]  /*0b60*/  @!P0 IMAD.MOV.U32 R18, RZ, RZ, RZ ;  /* 0x000000ffff128224 */ /* 0x000fe400078e00ff */
[----:B------:R-:W-:Y:S02]  /*0b70*/  @P0 IMAD.MOV.U32 R18, RZ, RZ, RZ ;  /* 0x000000ffff120224 */ /* 0x000fe400078e00ff */
[----:B------:R-:W-:Y:S01]  /*0b80*/  @P0 IMAD.MOV.U32 R19, RZ, RZ, R7 ;  /* 0x000000ffff130224 */ /* 0x000fe200078e0007 */
[----:B------:R-:W-:Y:S06]  /*0b90*/  BRA `(.L_x_12) ;  /* 0x0000000000147947 */ /* 0x000fec0003800000 */
.L_x_14:
[----:B------:R-:W-:Y:S01]  /*0ba0*/  LOP3.LUT R19, R11, 0x80000, RZ, 0xfc, !PT ;  /* 0x000800000b137812 */ /* 0x000fe200078efcff */
[----:B------:R-:W-:Y:S01]  /*0bb0*/  IMAD.MOV.U32 R18, RZ, RZ, R10 ;  /* 0x000000ffff127224 */ /* 0x000fe200078e000a */
[----:B------:R-:W-:Y:S06]  /*0bc0*/  BRA `(.L_x_12) ;  /* 0x0000000000087947 */ /* 0x000fec0003800000 */
.L_x_13:
[----:B------:R-:W-:Y:S01]  /*0bd0*/  LOP3.LUT R19, R9, 0x80000, RZ, 0xfc, !PT ;  /* 0x0008000009137812 */ /* 0x000fe200078efcff */
[----:B------:R-:W-:-:S07]  /*0be0*/  IMAD.MOV.U32 R18, RZ, RZ, R8 ;  /* 0x000000ffff127224 */ /* 0x000fce00078e0008 */
.L_x_12:
[----:B------:R-:W-:Y:S05]  /*0bf0*/  BSYNC.RECONVERGENT B3 ;  /* 0x0000000000037941 */ /* 0x000fea0003800200 */
.L_x_10:
[----:B------:R-:W-:Y:S01]  /*0c00*/  MOV R8, R0 ;  /* 0x0000000000087202 */ /* 0x000fe20000000f00 */
[----:B------:R-:W-:-:S04]  /*0c10*/  IMAD.MOV.U32 R9, RZ, RZ, 0x0 ;  /* 0x00000000ff097424 */ /* 0x000fc800078e00ff */
[----:B------:R-:W-:Y:S05]  /*0c20*/  RET.REL.NODEC R8 `(_Z11trap_kernelffifPf) ;  /* 0xfffffff008f47950 */ /* 0x000fea0003c3ffff */
        .weak           $__internal_1_$__cuda_sm20_dsqrt_rn_f64_mediumpath_v1
        .type           $__internal_1_$__cuda_sm20_dsqrt_rn_f64_mediumpath_v1,@function
        .size           $__internal_1_$__cuda_sm20_dsqrt_rn_f64_mediumpath_v1,(.L_x_21 - $__internal_1_$__cuda_sm20_dsqrt_rn_f64_mediumpath_v1)
$__internal_1_$__cuda_sm20_dsqrt_rn_f64_mediumpath_v1:
[----:B------:R-:W-:Y:S01]  /*0c30*/  ISETP.GE.U32.AND P0, PT, R12, -0x3400000, PT ;  /* 0xfcc000000c00780c */ /* 0x000fe20003f06070 */
[----:B------:R-:W-:Y:S01]  /*0c40*/  BSSY.RECONVERGENT B3, `(.L_x_15) ;  /* 0x0000024000037945 */ /* 0x000fe20003800200 */
[----:B------:R-:W-:-:S11]  /*0c50*/  IMAD.MOV.U32 R17, RZ, RZ, R25 ;  /* 0x000000ffff117224 */ /* 0x000fd600078e0019 */
[----:B------:R-:W-:Y:S05]  /*0c60*/  @!P0 BRA `(.L_x_16) ;  /* 0x0000000000208947 */ /* 0x000fea0003800000 */
[----:B------:R-:W-:-:S10]  /*0c70*/  DFMA.RM R16, R22, R16, R20 ;  /* 0x000000101610722b */ /* 0x000fd40000004014 */
[----:B------:R-:W-:-:S05]  /*0c80*/  IADD3 R10, P0, PT, R16, 0x1, RZ ;  /* 0x00000001100a7810 */ /* 0x000fca0007f1e0ff */
[----:B------:R-:W-:-:S06]  /*0c90*/  IMAD.X R11, RZ, RZ, R17, P0 ;  /* 0x000000ffff0b7224 */ /* 0x000fcc00000e0611 */
[----:B------:R-:W-:-:S08]  /*0ca0*/  DFMA.RP R8, -R16, R10, R8 ;  /* 0x0000000a1008722b */ /* 0x000fd00000008108 */
[----:B------:R-:W-:-:S06]  /*0cb0*/  DSETP.GT.AND P0, PT, R8, RZ, PT ;  /* 0x000000ff0800722a */ /* 0x000fcc0003f04000 */
[----:B------:R-:W-:Y:S02]  /*0cc0*/  FSEL R10, R10, R16, P0 ;  /* 0x000000100a0a7208 */ /* 0x000fe40000000000 */
[----:B------:R-:W-:Y:S01]  /*0cd0*/  FSEL R11, R11, R17, P0 ;  /* 0x000000110b0b7208 */ /* 0x000fe20000000000 */
[----:B------:R-:W-:Y:S06]  /*0ce0*/  BRA `(.L_x_17) ;  /* 0x0000000000647947 */ /* 0x000fec0003800000 */
.L_x_16:
[----:B------:R-:W-:-:S14]  /*0cf0*/  DSETP.NE.AND P0, PT, R8, RZ, PT ;  /* 0x000000ff0800722a */ /* 0x000fdc0003f05000 */
[----:B------:R-:W-:Y:S05]  /*0d00*/  @!P0 BRA `(.L_x_18) ;  /* 0x0000000000588947 */ /* 0x000fea0003800000 */
[----:B------:R-:W-:-:S13]  /*0d10*/  ISETP.GE.AND P0, PT, R9, RZ, PT ;  /* 0x000000ff0900720c */ /* 0x000fda0003f06270 */
[----:B------:R-:W-:Y:S02]  /*0d20*/  @!P0 IMAD.MOV.U32 R10, RZ, RZ, 0x0 ;  /* 0x00000000ff0a8424 */ /* 0x000fe400078e00ff */
[----:B------:R-:W-:Y:S01]  /*0d30*/  @!P0 IMAD.MOV.U32 R11, RZ, RZ, -0x80000 ;  /* 0xfff80000ff0b8424 */ /* 0x000fe200078e00ff */
[----:B------:R-:W-:Y:S06]  /*0d40*/  @!P0 BRA `(.L_x_17) ;  /* 0x00000000004c8947 */ /* 0x000fec0003800000 */
[----:B------:R-:W-:-:S13]  /*0d50*/  ISETP.GT.AND P0, PT, R9, 0x7fefffff, PT ;  /* 0x7fefffff0900780c */ /* 0x000fda0003f04270 */
[----:B------:R-:W-:Y:S05]  /*0d60*/  @P0 BRA `(.L_x_18) ;  /* 0x0000000000400947 */ /* 0x000fea0003800000 */
[----:B------:R-:W-:Y:S01]  /*0d70*/  DMUL R8, R8, 8.11296384146066816958e+31 ;  /* 0x4690000008087828 */ /* 0x000fe20000000000 */
[----:B------:R-:W-:Y:S02]  /*0d80*/  IMAD.MOV.U32 R10, RZ, RZ, RZ ;  /* 0x000000ffff0a7224 */ /* 0x000fe400078e00ff */
[----:B------:R-:W-:Y:S02]  /*0d90*/  IMAD.MOV.U32 R16, RZ, RZ, 0x0 ;  /* 0x00000000ff107424 */ /* 0x000fe400078e00ff */
[----:B------:R-:W-:Y:S01]  /*0da0*/  IMAD.MOV.U32 R17, RZ, RZ, 0x3fd80000 ;  /* 0x3fd80000ff117424 */ /* 0x000fe200078e00ff */
[----:B------:R-:W0:Y:S02]  /*0db0*/  MUFU.RSQ64H R11, R9 ;  /* 0x00000009000b7308 */ /* 0x000e240000001c00 */
[----:B0-----:R-:W-:-:S08]  /*0dc0*/  DMUL R12, R10, R10 ;  /* 0x0000000a0a0c7228 */ /* 0x001fd00000000000 */
[----:B------:R-:W-:-:S08]  /*0dd0*/  DFMA R12, R8, -R12, 1 ;  /* 0x3ff00000080c742b */ /* 0x000fd0000000080c */
[----:B------:R-:W-:Y:S02]  /*0de0*/  DFMA R16, R12, R16, 0.5 ;  /* 0x3fe000000c10742b */ /* 0x000fe40000000010 */
[----:B------:R-:W-:-:S08]  /*0df0*/  DMUL R12, R10, R12 ;  /* 0x0000000c0a0c7228 */ /* 0x000fd00000000000 */
[----:B------:R-:W-:-:S08]  /*0e00*/  DFMA R12, R16, R12, R10 ;  /* 0x0000000c100c722b */ /* 0x000fd0000000000a */
[----:B------:R-:W-:Y:S02]  /*0e10*/  DMUL R10, R8, R12 ;  /* 0x0000000c080a7228 */ /* 0x000fe40000000000 */
[----:B------:R-:W-:-:S06]  /*0e20*/  VIADD R13, R13, 0xfff00000 ;  /* 0xfff000000d0d7836 */ /* 0x000fcc0000000000 */
[----:B------:R-:W-:-:S08]  /*0e30*/  DFMA R16, R10, -R10, R8 ;  /* 0x8000000a0a10722b */ /* 0x000fd00000000008 */
[----:B------:R-:W-:-:S10]  /*0e40*/  DFMA R10, R12, R16, R10 ;  /* 0x000000100c0a722b */ /* 0x000fd4000000000a */
[----:B------:R-:W-:Y:S01]  /*0e50*/  VIADD R11, R11, 0xfcb00000 ;  /* 0xfcb000000b0b7836 */ /* 0x000fe20000000000 */
[----:B------:R-:W-:Y:S06]  /*0e60*/  BRA `(.L_x_17) ;  /* 0x0000000000047947 */ /* 0x000fec0003800000 */
.L_x_18:
[----:B------:R-:W-:-:S11]  /*0e70*/  DADD R10, R8, R8 ;  /* 0x00000000080a7229 */ /* 0x000fd60000000008 */
.L_x_17:
[----:B------:R-:W-:Y:S05]  /*0e80*/  BSYNC.RECONVERGENT B3 ;  /* 0x0000000000037941 */ /* 0x000fea0003800200 */
.L_x_15:
[----:B------:R-:W-:Y:S02]  /*0e90*/  IMAD.MOV.U32 R8, RZ, RZ, R0 ;  /* 0x000000ffff087224 */ /* 0x000fe400078e0000 */
[----:B------:R-:W-:-:S04]  /*0ea0*/  IMAD.MOV.U32 R9, RZ, RZ, 0x0 ;  /* 0x00000000ff097424 */ /* 0x000fc800078e00ff */
[----:B------:R-:W-:Y:S05]  /*0eb0*/  RET.REL.NODEC R8 `(_Z11trap_kernelffifPf) ;  /* 0xfffffff008507950 */ /* 0x000fea0003c3ffff */
.L_x_19:
[----:B------:R-:W-:-:S00]  /*0ec0*/  BRA `(.L_x_19) ;  /* 0xfffffffc00fc7947 */ /* 0x000fc0000383ffff */
[----:B------:R-:W-:-:S00]  /*0ed0*/  NOP ;  /* 0x0000000000007918 */ /* 0x000fc00000000000 */
        /* <DEDUP_REMOVED lines=10> */
.L_x_21:


//--------------------- .nv.shared._Z11trap_kernelffifPf --------------------------
	.section	.nv.shared._Z11trap_kernelffifPf,"aw",@nobits
	.sectionflags	@""
	.align	4
.nv.shared._Z11trap_kernelffifPf:
	.zero		1536


//--------------------- .nv.shared.reserved.0     --------------------------
	.section	.nv.shared.reserved.0,"aw",@nobits
	.weak		__nv_reservedSMEM_offset_0_alias
	.size		__nv_reservedSMEM_offset_0_alias, 0, 64
	.other		__nv_reservedSMEM_offset_0_alias,@"STO_CUDA_RESERVED_SHARED STV_DEFAULT"
__nv_reservedSMEM_offset_0_alias:
	.zero		0
	.zero		64


//--------------------- .nv.constant0._Z11trap_kernelffifPf --------------------------
	.section	.nv.constant0._Z11trap_kernelffifPf,"a",@progbits
	.sectionflags	@""
	.align	4
.nv.constant0._Z11trap_kernelffifPf:
	.zero		920


//--------------------- SYMBOLS --------------------------

	.type		.nv.reservedSmem.offset0,@object
	.size		.nv.reservedSmem.offset0,0x4
	.type		.nv.reservedSmem.cap,@object
	.size		.nv.reservedSmem.cap,0x4
